//
// Generated by NVIDIA NVVM Compiler
//
// Compiler Build ID: CL-36424714
// Cuda compilation tools, release 13.0, V13.0.88
// Based on NVVM 20.0.0
//

.version 9.0
.target sm_100
.address_size 64

	// .globl	_Z6smoothPfS_i

.visible .entry _Z6smoothPfS_i(
	.param .u64 .ptr .align 1 _Z6smoothPfS_i_param_0,
	.param .u64 .ptr .align 1 _Z6smoothPfS_i_param_1,
	.param .u32 _Z6smoothPfS_i_param_2
)
{
	.reg .pred 	%p<11>;
	.reg .b32 	%r<6>;
	.reg .b32 	%f<47>;
	.reg .b64 	%rd<9>;

	ld.param.u64 	%rd2, [_Z6smoothPfS_i_param_0];
	ld.param.u64 	%rd3, [_Z6smoothPfS_i_param_1];
	ld.param.u32 	%r2, [_Z6smoothPfS_i_param_2];
	mov.u32 	%r3, %ctaid.x;
	mov.u32 	%r4, %ntid.x;
	mov.u32 	%r5, %tid.x;
	mad.lo.s32 	%r1, %r3, %r4, %r5;
	setp.ge.s32 	%p1, %r1, %r2;
	@%p1 bra 	$L__BB0_20;
	cvta.to.global.u64 	%rd4, %rd2;
	setp.lt.s32 	%p2, %r1, 0;
	mul.wide.u32 	%rd5, %r1, 4;
	add.s64 	%rd1, %rd4, %rd5;
	mov.f32 	%f38, 0f00000000;
	@%p2 bra 	$L__BB0_3;
	ld.global.f32 	%f27, [%rd1];
	add.f32 	%f38, %f27, 0f00000000;
$L__BB0_3:
	setp.lt.s32 	%p3, %r1, 1;
	mov.f32 	%f39, 0f00000000;
	@%p3 bra 	$L__BB0_5;
	ld.global.f32 	%f39, [%rd1+-4];
$L__BB0_5:
	add.f32 	%f5, %f38, %f39;
	setp.lt.s32 	%p4, %r1, 2;
	mov.f32 	%f40, 0f00000000;
	@%p4 bra 	$L__BB0_7;
	ld.global.f32 	%f40, [%rd1+-8];
$L__BB0_7:
	add.f32 	%f8, %f5, %f40;
	setp.lt.s32 	%p5, %r1, 3;
	mov.f32 	%f41, 0f00000000;
	@%p5 bra 	$L__BB0_9;
	ld.global.f32 	%f41, [%rd1+-12];
$L__BB0_9:
	add.f32 	%f11, %f8, %f41;
	setp.lt.s32 	%p6, %r1, 4;
	mov.f32 	%f42, 0f00000000;
	@%p6 bra 	$L__BB0_11;
	ld.global.f32 	%f42, [%rd1+-16];
$L__BB0_11:
	add.f32 	%f14, %f11, %f42;
	setp.lt.s32 	%p7, %r1, 5;
	mov.f32 	%f43, 0f00000000;
	@%p7 bra 	$L__BB0_13;
	ld.global.f32 	%f43, [%rd1+-20];
$L__BB0_13:
	add.f32 	%f17, %f14, %f43;
	setp.lt.s32 	%p8, %r1, 6;
	mov.f32 	%f44, 0f00000000;
	@%p8 bra 	$L__BB0_15;
	ld.global.f32 	%f44, [%rd1+-24];
$L__BB0_15:
	add.f32 	%f20, %f17, %f44;
	setp.lt.s32 	%p9, %r1, 7;
	mov.f32 	%f45, 0f00000000;
	@%p9 bra 	$L__BB0_17;
	ld.global.f32 	%f45, [%rd1+-28];
$L__BB0_17:
	add.f32 	%f23, %f20, %f45;
	setp.lt.s32 	%p10, %r1, 8;
	mov.f32 	%f46, 0f00000000;
	@%p10 bra 	$L__BB0_19;
	ld.global.f32 	%f46, [%rd1+-32];
$L__BB0_19:
	add.f32 	%f36, %f23, %f46;
	div.rn.f32 	%f37, %f36, 0f41100000;
	cvta.to.global.u64 	%rd6, %rd3;
	mul.wide.s32 	%rd7, %r1, 4;
	add.s64 	%rd8, %rd6, %rd7;
	st.global.f32 	[%rd8], %f37;
$L__BB0_20:
	ret;

}


// ===== COMPILED SASS (sm_100) =====

	.target	sm_100

	.elftype	@"ET_EXEC"


//--------------------- .note.nv.tkinfo           --------------------------
	.section	.note.nv.tkinfo,"",@"SHT_NOTE"
	.sectionflags	@"SHF_NOTE_NV_TKINFO"
	.tkinfo
        /*0018*/ 	.word	0x00000002
        /*0030*/ 	.string	""
        /*0030*/ 	.string	"ptxas"
        /*0030*/ 	.string	"Cuda compilation tools, release 13.0, V13.0.88"
        /*0030*/ 	.string	"Build cuda_13.0.r13.0/compiler.36424714_0"
        /*0030*/ 	.string	"-arch sm_100 -m 64 "



//--------------------- .note.nv.cuinfo           --------------------------
	.section	.note.nv.cuinfo,"",@"SHT_NOTE"
	.sectionflags	@"SHF_NOTE_NV_CUINFO"
        /*0018*/ 	.short	0x0002
        /*001a*/ 	.short	0x0064
        /*001c*/ 	.short	0x0082
	.zero		2


//--------------------- .nv.info                  --------------------------
	.section	.nv.info,"",@"SHT_CUDA_INFO"
	.align	4


	//----- nvinfo : EIATTR_REGCOUNT
	.align		4
        /*0000*/ 	.byte	0x04, 0x2f
        /*0002*/ 	.short	(.L_1 - .L_0)
	.align		4
.L_0:
        /*0004*/ 	.word	index@(_Z6smoothPfS_i)
        /*0008*/ 	.word	0x00000010


	//----- nvinfo : EIATTR_FRAME_SIZE
	.align		4
.L_1:
        /*000c*/ 	.byte	0x04, 0x11
        /*000e*/ 	.short	(.L_3 - .L_2)
	.align		4
.L_2:
        /*0010*/ 	.word	index@($__internal_0_$__cuda_sm3x_div_rn_noftz_f32_slowpath)
        /*0014*/ 	.word	0x00000000


	//----- nvinfo : EIATTR_FRAME_SIZE
	.align		4
.L_3:
        /*0018*/ 	.byte	0x04, 0x11
        /*001a*/ 	.short	(.L_5 - .L_4)
	.align		4
.L_4:
        /*001c*/ 	.word	index@(_Z6smoothPfS_i)
        /*0020*/ 	.word	0x00000000


	//----- nvinfo : EIATTR_MIN_STACK_SIZE
	.align		4
.L_5:
        /*0024*/ 	.byte	0x04, 0x12
        /*0026*/ 	.short	(.L_7 - .L_6)
	.align		4
.L_6:
        /*0028*/ 	.word	index@(_Z6smoothPfS_i)
        /*002c*/ 	.word	0x00000000
.L_7:


//--------------------- .nv.compat                --------------------------
	.section	.nv.compat,"",@"SHT_CUDA_COMPAT_INFO"
	.align	4
        /*0000*/ 	.byte	0x02, 0x09, 0x00, 0x00, 0x02, 0x02, 0x01, 0x00, 0x02, 0x05, 0x05, 0x00, 0x03, 0x07, 0x01, 0x01
        /*0010*/ 	.byte	0x02, 0x03, 0x00, 0x00, 0x02, 0x06, 0x01, 0x00, 0x04, 0x0b, 0x08, 0x00, 0x01, 0x00, 0x00, 0x00
        /*0020*/ 	.byte	0x00, 0x00, 0x00, 0x00


//--------------------- .nv.info._Z6smoothPfS_i   --------------------------
	.section	.nv.info._Z6smoothPfS_i,"",@"SHT_CUDA_INFO"
	.sectionflags	@""
	.align	4


	//----- nvinfo : EIATTR_CUDA_API_VERSION
	.align		4
        /*0000*/ 	.byte	0x04, 0x37
        /*0002*/ 	.short	(.L_9 - .L_8)
.L_8:
        /*0004*/ 	.word	0x00000082


	//----- nvinfo : EIATTR_KPARAM_INFO
	.align		4
.L_9:
        /*0008*/ 	.byte	0x04, 0x17
        /*000a*/ 	.short	(.L_11 - .L_10)
.L_10:
        /*000c*/ 	.word	0x00000000
        /*0010*/ 	.short	0x0002
        /*0012*/ 	.short	0x0010
        /*0014*/ 	.byte	0x00, 0xf0, 0x11, 0x00


	//----- nvinfo : EIATTR_KPARAM_INFO
	.align		4
.L_11:
        /*0018*/ 	.byte	0x04, 0x17
        /*001a*/ 	.short	(.L_13 - .L_12)
.L_12:
        /*001c*/ 	.word	0x00000000
        /*0020*/ 	.short	0x0001
        /*0022*/ 	.short	0x0008
        /*0024*/ 	.byte	0x00, 0xf5, 0x21, 0x00


	//----- nvinfo : EIATTR_KPARAM_INFO
	.align		4
.L_13:
        /*0028*/ 	.byte	0x04, 0x17
        /*002a*/ 	.short	(.L_15 - .L_14)
.L_14:
        /*002c*/ 	.word	0x00000000
        /*0030*/ 	.short	0x0000
        /*0032*/ 	.short	0x0000
        /*0034*/ 	.byte	0x00, 0xf5, 0x21, 0x00


	//----- nvinfo : EIATTR_SPARSE_MMA_MASK
	.align		4
.L_15:
        /*0038*/ 	.byte	0x03, 0x50
        /*003a*/ 	.short	0x0000


	//----- nvinfo : EIATTR_MAXREG_COUNT
	.align		4
        /*003c*/ 	.byte	0x03, 0x1b
        /*003e*/ 	.short	0x00ff


	//----- nvinfo : EIATTR_MERCURY_ISA_VERSION
	.align		4
        /*0040*/ 	.byte	0x03, 0x5f
        /*0042*/ 	.short	0x0101


	//----- nvinfo : EIATTR_VRC_CTA_INIT_COUNT
	.align		4
        /*0044*/ 	.byte	0x02, 0x4a
	.zero		1
	.zero		1


	//----- nvinfo : EIATTR_EXIT_INSTR_OFFSETS
	.align		4
        /*0048*/ 	.byte	0x04, 0x1c
        /*004a*/ 	.short	(.L_17 - .L_16)


	//   ....[0]....
.L_16:
        /*004c*/ 	.word	0x00000070


	//   ....[1]....
        /*0050*/ 	.word	0x000003d0


	//----- nvinfo : EIATTR_CRS_STACK_SIZE
	.align		4
.L_17:
        /*0054*/ 	.byte	0x04, 0x1e
        /*0056*/ 	.short	(.L_19 - .L_18)
.L_18:
        /*0058*/ 	.word	0x00000000


	//----- nvinfo : EIATTR_CBANK_PARAM_SIZE
	.align		4
.L_19:
        /*005c*/ 	.byte	0x03, 0x19
        /*005e*/ 	.short	0x0014


	//----- nvinfo : EIATTR_PARAM_CBANK
	.align		4
        /*0060*/ 	.byte	0x04, 0x0a
        /*0062*/ 	.short	(.L_21 - .L_20)
	.align		4
.L_20:
        /*0064*/ 	.word	index@(.nv.constant0._Z6smoothPfS_i)
        /*0068*/ 	.short	0x0380
        /*006a*/ 	.short	0x0014


	//----- nvinfo : EIATTR_SW_WAR
	.align		4
.L_21:
        /*006c*/ 	.byte	0x04, 0x36
        /*006e*/ 	.short	(.L_23 - .L_22)
.L_22:
        /*0070*/ 	.word	0x00000008
.L_23:


//--------------------- .nv.callgraph             --------------------------
	.section	.nv.callgraph,"",@"SHT_CUDA_CALLGRAPH"
	.align	4
	.sectionentsize	8
	.align		4
        /*0000*/ 	.word	0x00000000
	.align		4
        /*0004*/ 	.word	0xffffffff
	.align		4
        /*0008*/ 	.word	0x00000000
	.align		4
        /*000c*/ 	.word	0xfffffffe
	.align		4
        /*0010*/ 	.word	0x00000000
	.align		4
        /*0014*/ 	.word	0xfffffffd
	.align		4
        /*0018*/ 	.word	0x00000000
	.align		4
        /*001c*/ 	.word	0xfffffffc


//--------------------- .text._Z6smoothPfS_i      --------------------------
	.section	.text._Z6smoothPfS_i,"ax",@progbits
	.align	128
        .global         _Z6smoothPfS_i
        .type           _Z6smoothPfS_i,@function
        .size           _Z6smoothPfS_i,(.L_x_15 - _Z6smoothPfS_i)
        .other          _Z6smoothPfS_i,@"STO_CUDA_ENTRY STV_DEFAULT"
_Z6smoothPfS_i:
.text._Z6smoothPfS_i:
[----:B------:R-:W-:Y:S01]  /*0000*/  LDC R1, c[0x0][0x37c] ;  /* 0x0000df00ff017b82 */ /* 0x000fe20000000800 */
[----:B------:R-:W0:Y:S07]  /*0010*/  S2R R3, SR_TID.X ;  /* 0x0000000000037919 */ /* 0x000e2e0000002100 */
[----:B------:R-:W0:Y:S01]  /*0020*/  S2UR UR4, SR_CTAID.X ;  /* 0x00000000000479c3 */ /* 0x000e220000002500 */
[----:B------:R-:W1:Y:S07]  /*0030*/  LDCU UR5, c[0x0][0x390] ;  /* 0x00007200ff0577ac */ /* 0x000e6e0008000800 */
[----:B------:R-:W0:Y:S02]  /*0040*/  LDC R2, c[0x0][0x360] ;  /* 0x0000d800ff027b82 */ /* 0x000e240000000800 */
[----:B0-----:R-:W-:-:S05]  /*0050*/  IMAD R2, R2, UR4, R3 ;  /* 0x0000000402027c24 */ /* 0x001fca000f8e0203 */
[----:B-1----:R-:W-:-:S13]  /*0060*/  ISETP.GE.AND P0, PT, R2, UR5, PT ;  /* 0x0000000502007c0c */ /* 0x002fda000bf06270 */
[----:B------:R-:W-:Y:S05]  /*0070*/  @P0 EXIT ;  /* 0x000000000000094d */ /* 0x000fea0003800000 */
[----:B------:R-:W0:Y:S01]  /*0080*/  LDC.64 R4, c[0x0][0x380] ;  /* 0x0000e000ff047b82 */ /* 0x000e220000000a00 */
[----:B------:R-:W1:Y:S01]  /*0090*/  LDCU.64 UR6, c[0x0][0x358] ;  /* 0x00006b00ff0677ac */ /* 0x000e620008000a00 */
[C---:B------:R-:W-:Y:S01]  /*00a0*/  ISETP.GE.AND P0, PT, R2.reuse, RZ, PT ;  /* 0x000000ff0200720c */ /* 0x040fe20003f06270 */
[----:B------:R-:W-:Y:S01]  /*00b0*/  IMAD.MOV.U32 R3, RZ, RZ, RZ ;  /* 0x000000ffff037224 */ /* 0x000fe200078e00ff */
[C---:B------:R-:W-:Y:S02]  /*00c0*/  ISETP.GE.AND P1, PT, R2.reuse, 0x1, PT ;  /* 0x000000010200780c */ /* 0x040fe40003f26270 */
[C---:B------:R-:W-:Y:S02]  /*00d0*/  ISETP.GE.AND P4, PT, R2.reuse, 0x2, PT ;  /* 0x000000020200780c */ /* 0x040fe40003f86270 */
[----:B------:R-:W-:Y:S02]  /*00e0*/  ISETP.GE.AND P3, PT, R2, 0x3, PT ;  /* 0x000000030200780c */ /* 0x000fe40003f66270 */
[----:B------:R-:W-:-:S02]  /*00f0*/  CS2R R6, SRZ ;  /* 0x0000000000067805 */ /* 0x000fc4000001ff00 */
[C---:B------:R-:W-:Y:S02]  /*0100*/  ISETP.GE.AND P2, PT, R2.reuse, 0x4, PT ;  /* 0x000000040200780c */ /* 0x040fe40003f46270 */
[----:B------:R-:W-:Y:S01]  /*0110*/  CS2R R8, SRZ ;  /* 0x0000000000087805 */ /* 0x000fe2000001ff00 */
[----:B0-----:R-:W-:-:S05]  /*0120*/  IMAD.WIDE.U32 R4, R2, 0x4, R4 ;  /* 0x0000000402047825 */ /* 0x001fca00078e0004 */
[----:B-1----:R-:W2:Y:S04]  /*0130*/  @P0 LDG.E R13, desc[UR6][R4.64] ;  /* 0x00000006040d0981 */ /* 0x002ea8000c1e1900 */
[----:B------:R-:W3:Y:S01]  /*0140*/  @P1 LDG.E R3, desc[UR6][R4.64+-0x4] ;  /* 0xfffffc0604031981 */ /* 0x000ee2000c1e1900 */
[----:B------:R-:W-:-:S03]  /*0150*/  ISETP.GE.AND P1, PT, R2, 0x5, PT ;  /* 0x000000050200780c */ /* 0x000fc60003f26270 */
[----:B------:R-:W4:Y:S01]  /*0160*/  @P4 LDG.E R6, desc[UR6][R4.64+-0x8] ;  /* 0xfffff80604064981 */ /* 0x000f22000c1e1900 */
[----:B------:R-:W-:-:S03]  /*0170*/  ISETP.GE.AND P4, PT, R2, 0x6, PT ;  /* 0x000000060200780c */ /* 0x000fc60003f86270 */
[----:B------:R-:W5:Y:S04]  /*0180*/  @P3 LDG.E R7, desc[UR6][R4.64+-0xc] ;  /* 0xfffff40604073981 */ /* 0x000f68000c1e1900 */
[----:B------:R-:W5:Y:S01]  /*0190*/  @P2 LDG.E R8, desc[UR6][R4.64+-0x10] ;  /* 0xfffff00604082981 */ /* 0x000f62000c1e1900 */
[C---:B------:R-:W-:Y:S02]  /*01a0*/  ISETP.GE.AND P2, PT, R2.reuse, 0x7, PT ;  /* 0x000000070200780c */ /* 0x040fe40003f46270 */
[----:B------:R-:W-:Y:S01]  /*01b0*/  CS2R R10, SRZ ;  /* 0x00000000000a7805 */ /* 0x000fe2000001ff00 */
[----:B------:R-:W5:Y:S01]  /*01c0*/  @P1 LDG.E R9, desc[UR6][R4.64+-0x14] ;  /* 0xffffec0604091981 */ /* 0x000f62000c1e1900 */
[----:B------:R-:W-:Y:S01]  /*01d0*/  ISETP.GE.AND P1, PT, R2, 0x8, PT ;  /* 0x000000080200780c */ /* 0x000fe20003f26270 */
[----:B------:R-:W-:-:S03]  /*01e0*/  IMAD.MOV.U32 R12, RZ, RZ, RZ ;  /* 0x000000ffff0c7224 */ /* 0x000fc600078e00ff */
[----:B------:R-:W5:Y:S05]  /*01f0*/  @P4 LDG.E R10, desc[UR6][R4.64+-0x18] ;  /* 0xffffe806040a4981 */ /* 0x000f6a000c1e1900 */
[----:B------:R-:W5:Y:S04]  /*0200*/  @P2 LDG.E R11, desc[UR6][R4.64+-0x1c] ;  /* 0xffffe406040b2981 */ /* 0x000f68000c1e1900 */
[----:B------:R-:W5:Y:S01]  /*0210*/  @P1 LDG.E R12, desc[UR6][R4.64+-0x20] ;  /* 0xffffe006040c1981 */ /* 0x000f62000c1e1900 */
[----:B------:R-:W-:Y:S01]  /*0220*/  IMAD.MOV.U32 R0, RZ, RZ, RZ ;  /* 0x000000ffff007224 */ /* 0x000fe200078e00ff */
[----:B------:R-:W-:Y:S01]  /*0230*/  BSSY.RECONVERGENT B1, `(.L_x_0) ;  /* 0x0000016000017945 */ /* 0x000fe20003800200 */
[----:B--2---:R-:W-:-:S04]  /*0240*/  @P0 FADD R0, RZ, R13 ;  /* 0x0000000dff000221 */ /* 0x004fc80000000000 */
[----:B---3--:R-:W-:-:S04]  /*0250*/  FADD R3, R3, R0 ;  /* 0x0000000003037221 */ /* 0x008fc80000000000 */
[----:B----4-:R-:W-:Y:S01]  /*0260*/  FADD R6, R3, R6 ;  /* 0x0000000603067221 */ /* 0x010fe20000000000 */
[----:B------:R-:W-:-:S03]  /*0270*/  IMAD.MOV.U32 R3, RZ, RZ, 0x41100000 ;  /* 0x41100000ff037424 */ /* 0x000fc600078e00ff */
[----:B-----5:R-:W-:Y:S01]  /*0280*/  FADD R7, R6, R7 ;  /* 0x0000000706077221 */ /* 0x020fe20000000000 */
[----:B------:R-:W-:-:S03]  /*0290*/  IMAD.MOV.U32 R6, RZ, RZ, 0x3de38e39 ;  /* 0x3de38e39ff067424 */ /* 0x000fc600078e00ff */
[----:B------:R-:W-:Y:S01]  /*02a0*/  FADD R8, R7, R8 ;  /* 0x0000000807087221 */ /* 0x000fe20000000000 */
[----:B------:R-:W-:-:S03]  /*02b0*/  FFMA R3, R6, -R3, 1 ;  /* 0x3f80000006037423 */ /* 0x000fc60000000803 */
[----:B------:R-:W-:Y:S01]  /*02c0*/  FADD R9, R8, R9 ;  /* 0x0000000908097221 */ /* 0x000fe20000000000 */
[----:B------:R-:W-:-:S03]  /*02d0*/  FFMA R3, R3, R6, 0.11111111193895339966 ;  /* 0x3de38e3903037423 */ /* 0x000fc60000000006 */
[----:B------:R-:W-:-:S04]  /*02e0*/  FADD R10, R9, R10 ;  /* 0x0000000a090a7221 */ /* 0x000fc80000000000 */
[----:B------:R-:W-:-:S04]  /*02f0*/  FADD R11, R10, R11 ;  /* 0x0000000b0a0b7221 */ /* 0x000fc80000000000 */
[----:B------:R-:W-:-:S04]  /*0300*/  FADD R0, R11, R12 ;  /* 0x0000000c0b007221 */ /* 0x000fc80000000000 */
[----:B------:R-:W0:Y:S01]  /*0310*/  FCHK P0, R0, 9 ;  /* 0x4110000000007902 */ /* 0x000e220000000000 */
[----:B------:R-:W-:-:S04]  /*0320*/  FFMA R4, R0, R3, RZ ;  /* 0x0000000300047223 */ /* 0x000fc800000000ff */
[----:B------:R-:W-:-:S04]  /*0330*/  FFMA R5, R4, -9, R0 ;  /* 0xc110000004057823 */ /* 0x000fc80000000000 */
[----:B------:R-:W-:Y:S01]  /*0340*/  FFMA R7, R3, R5, R4 ;  /* 0x0000000503077223 */ /* 0x000fe20000000004 */
[----:B0-----:R-:W-:Y:S06]  /*0350*/  @!P0 BRA `(.L_x_1) ;  /* 0x00000000000c8947 */ /* 0x001fec0003800000 */
[----:B------:R-:W-:-:S07]  /*0360*/  MOV R4, 0x380 ;  /* 0x0000038000047802 */ /* 0x000fce0000000f00 */
[----:B------:R-:W-:Y:S05]  /*0370*/  CALL.REL.NOINC `($__internal_0_$__cuda_sm3x_div_rn_noftz_f32_slowpath) ;  /* 0x0000000000187944 */ /* 0x000fea0003c00000 */
[----:B------:R-:W-:-:S07]  /*0380*/  IMAD.MOV.U32 R7, RZ, RZ, R3 ;  /* 0x000000ffff077224 */ /* 0x000fce00078e0003 */
.L_x_1:
[----:B------:R-:W-:Y:S05]  /*0390*/  BSYNC.RECONVERGENT B1 ;  /* 0x0000000000017941 */ /* 0x000fea0003800200 */
.L_x_0:
[----:B------:R-:W0:Y:S02]  /*03a0*/  LDC.64 R4, c[0x0][0x388] ;  /* 0x0000e200ff047b82 */ /* 0x000e240000000a00 */
[----:B0-----:R-:W-:-:S05]  /*03b0*/  IMAD.WIDE R2, R2, 0x4, R4 ;  /* 0x0000000402027825 */ /* 0x001fca00078e0204 */
[----:B------:R-:W-:Y:S01]  /*03c0*/  STG.E desc[UR6][R2.64], R7 ;  /* 0x0000000702007986 */ /* 0x000fe2000c101906 */
[----:B------:R-:W-:Y:S05]  /*03d0*/  EXIT ;  /* 0x000000000000794d */ /* 0x000fea0003800000 */
        .weak           $__internal_0_$__cuda_sm3x_div_rn_noftz_f32_slowpath
        .type           $__internal_0_$__cuda_sm3x_div_rn_noftz_f32_slowpath,@function
        .size           $__internal_0_$__cuda_sm3x_div_rn_noftz_f32_slowpath,(.L_x_15 - $__internal_0_$__cuda_sm3x_div_rn_noftz_f32_slowpath)
$__internal_0_$__cuda_sm3x_div_rn_noftz_f32_slowpath:
[--C-:B------:R-:W-:Y:S01]  /*03e0*/  SHF.R.U32.HI R3, RZ, 0x17, R0.reuse ;  /* 0x00000017ff037819 */ /* 0x100fe20000011600 */
[----:B------:R-:W-:Y:S04]  /*03f0*/  BSSY.RECONVERGENT B0, `(.L_x_2) ;  /* 0x000005c000007945 */ /* 0x000fe80003800200 */
[----:B------:R-:W-:Y:S01]  /*0400*/  BSSY.RELIABLE B2, `(.L_x_3) ;  /* 0x000001a000027945 */ /* 0x000fe20003800100 */
[----:B------:R-:W-:Y:S01]  /*0410*/  LOP3.LUT R8, R3, 0xff, RZ, 0xc0, !PT ;  /* 0x000000ff03087812 */ /* 0x000fe200078ec0ff */
[----:B------:R-:W-:-:S04]  /*0420*/  IMAD.MOV.U32 R3, RZ, RZ, R0 ;  /* 0x000000ffff037224 */ /* 0x000fc800078e0000 */
[----:B------:R-:W-:-:S05]  /*0430*/  VIADD R7, R8, 0xffffffff ;  /* 0xffffffff08077836 */ /* 0x000fca0000000000 */
[----:B------:R-:W-:-:S13]  /*0440*/  ISETP.GT.U32.OR P0, PT, R7, 0xfd, !PT ;  /* 0x000000fd0700780c */ /* 0x000fda0007f04470 */
[----:B------:R-:W-:Y:S01]  /*0450*/  @!P0 IMAD.MOV.U32 R5, RZ, RZ, RZ ;  /* 0x000000ffff058224 */ /* 0x000fe200078e00ff */
[----:B------:R-:W-:Y:S06]  /*0460*/  @!P0 BRA `(.L_x_4) ;  /* 0x00000000004c8947 */ /* 0x000fec0003800000 */
[----:B------:R-:W-:-:S13]  /*0470*/  FSETP.GTU.FTZ.AND P0, PT, |R0|, +INF , PT ;  /* 0x7f8000000000780b */ /* 0x000fda0003f1c200 */
[----:B------:R-:W-:Y:S05]  /*0480*/  @P0 BREAK.RELIABLE B2 ;  /* 0x0000000000020942 */ /* 0x000fea0003800100 */
[----:B------:R-:W-:Y:S05]  /*0490*/  @P0 BRA `(.L_x_5) ;  /* 0x0000000400400947 */ /* 0x000fea0003800000 */
[----:B------:R-:W-:-:S05]  /*04a0*/  IMAD.MOV.U32 R6, RZ, RZ, 0x41100000 ;  /* 0x41100000ff067424 */ /* 0x000fca00078e00ff */
[----:B------:R-:W-:-:S13]  /*04b0*/  LOP3.LUT P0, RZ, R6, 0x7fffffff, R3, 0xc8, !PT ;  /* 0x7fffffff06ff7812 */ /* 0x000fda000780c803 */
[----:B------:R-:W-:Y:S05]  /*04c0*/  @!P0 BREAK.RELIABLE B2 ;  /* 0x0000000000028942 */ /* 0x000fea0003800100 */
[----:B------:R-:W-:Y:S05]  /*04d0*/  @!P0 BRA `(.L_x_6) ;  /* 0x0000000400288947 */ /* 0x000fea0003800000 */
[----:B------:R-:W-:-:S13]  /*04e0*/  LOP3.LUT P0, RZ, R3, 0x7fffffff, RZ, 0xc0, !PT ;  /* 0x7fffffff03ff7812 */ /* 0x000fda000780c0ff */
[----:B------:R-:W-:Y:S05]  /*04f0*/  @!P0 BREAK.RELIABLE B2 ;  /* 0x0000000000028942 */ /* 0x000fea0003800100 */
[----:B------:R-:W-:Y:S05]  /*0500*/  @!P0 BRA `(.L_x_7) ;  /* 0x0000000400148947 */ /* 0x000fea0003800000 */
[----:B------:R-:W-:Y:S02]  /*0510*/  FSETP.NEU.FTZ.AND P1, PT, |R0|, +INF , PT ;  /* 0x7f8000000000780b */ /* 0x000fe40003f3d200 */
[----:B------:R-:W-:-:S04]  /*0520*/  LOP3.LUT P0, RZ, R6, 0x7fffffff, RZ, 0xc0, !PT ;  /* 0x7fffffff06ff7812 */ /* 0x000fc8000780c0ff */
[----:B------:R-:W-:-:S13]  /*0530*/  PLOP3.LUT P0, PT, P1, P0, PT, 0x2f, 0xf2 ;  /* 0x0000000000f2781c */ /* 0x000fda0000f00577 */
[----:B------:R-:W-:Y:S05]  /*0540*/  @P0 BREAK.RELIABLE B2 ;  /* 0x0000000000020942 */ /* 0x000fea0003800100 */
[----:B------:R-:W-:Y:S05]  /*0550*/  @P0 BRA `(.L_x_8) ;  /* 0x0000000000f40947 */ /* 0x000fea0003800000 */
[----:B------:R-:W-:-:S13]  /*0560*/  ISETP.GE.AND P0, PT, R7, RZ, PT ;  /* 0x000000ff0700720c */ /* 0x000fda0003f06270 */
[----:B------:R-:W-:Y:S02]  /*0570*/  @P0 IMAD.MOV.U32 R5, RZ, RZ, RZ ;  /* 0x000000ffff050224 */ /* 0x000fe400078e00ff */
[----:B------:R-:W-:Y:S01]  /*0580*/  @!P0 FFMA R3, R0, 1.84467440737095516160e+19, RZ ;  /* 0x5f80000000038823 */ /* 0x000fe200000000ff */
[----:B------:R-:W-:-:S07]  /*0590*/  @!P0 IMAD.MOV.U32 R5, RZ, RZ, -0x40 ;  /* 0xffffffc0ff058424 */ /* 0x000fce00078e00ff */
.L_x_4:
[----:B------:R-:W-:Y:S05]  /*05a0*/  BSYNC.RELIABLE B2 ;  /* 0x0000000000027941 */ /* 0x000fea0003800100 */
.L_x_3:
[----:B------:R-:W-:Y:S01]  /*05b0*/  UMOV UR4, 0x41100000 ;  /* 0x4110000000047882 */ /* 0x000fe20000000000 */
[----:B------:R-:W-:Y:S01]  /*05c0*/  VIADD R6, R8, 0xffffff81 ;  /* 0xffffff8108067836 */ /* 0x000fe20000000000 */
[----:B------:R-:W-:Y:S01]  /*05d0*/  UIADD3 UR4, UPT, UPT, UR4, -0x1800000, URZ ;  /* 0xfe80000004047890 */ /* 0x000fe2000fffe0ff */
[----:B------:R-:W-:Y:S02]  /*05e0*/  BSSY.RECONVERGENT B2, `(.L_x_9) ;  /* 0x0000033000027945 */ /* 0x000fe40003800200 */
[----:B------:R-:W-:Y:S01]  /*05f0*/  IMAD R0, R6, -0x800000, R3 ;  /* 0xff80000006007824 */ /* 0x000fe200078e0203 */
[----:B------:R-:W-:Y:S02]  /*0600*/  IADD3 R5, PT, PT, R5, -0x3, R6 ;  /* 0xfffffffd05057810 */ /* 0x000fe40007ffe006 */
[----:B------:R-:W-:-:S03]  /*0610*/  FADD.FTZ R9, -RZ, -UR4 ;  /* 0x80000004ff097e21 */ /* 0x000fc60008010100 */
[----:B------:R-:W0:Y:S02]  /*0620*/  MUFU.RCP R7, UR4 ;  /* 0x0000000400077d08 */ /* 0x000e240008001000 */
[----:B0-----:R-:W-:-:S04]  /*0630*/  FFMA R8, R7, R9, 1 ;  /* 0x3f80000007087423 */ /* 0x001fc80000000009 */
[----:B------:R-:W-:-:S04]  /*0640*/  FFMA R7, R7, R8, R7 ;  /* 0x0000000807077223 */ /* 0x000fc80000000007 */
[----:B------:R-:W-:-:S04]  /*0650*/  FFMA R8, R0, R7, RZ ;  /* 0x0000000700087223 */ /* 0x000fc800000000ff */
[----:B------:R-:W-:-:S04]  /*0660*/  FFMA R3, R9, R8, R0 ;  /* 0x0000000809037223 */ /* 0x000fc80000000000 */
[----:B------:R-:W-:-:S04]  /*0670*/  FFMA R8, R7, R3, R8 ;  /* 0x0000000307087223 */ /* 0x000fc80000000008 */
[----:B------:R-:W-:-:S04]  /*0680*/  FFMA R9, R9, R8, R0 ;  /* 0x0000000809097223 */ /* 0x000fc80000000000 */
[----:B------:R-:W-:-:S05]  /*0690*/  FFMA R3, R7, R9, R8 ;  /* 0x0000000907037223 */ /* 0x000fca0000000008 */
[----:B------:R-:W-:-:S04]  /*06a0*/  SHF.R.U32.HI R0, RZ, 0x17, R3 ;  /* 0x00000017ff007819 */ /* 0x000fc80000011603 */
[----:B------:R-:W-:-:S05]  /*06b0*/  LOP3.LUT R0, R0, 0xff, RZ, 0xc0, !PT ;  /* 0x000000ff00007812 */ /* 0x000fca00078ec0ff */
[----:B------:R-:W-:-:S04]  /*06c0*/  IMAD.IADD R10, R0, 0x1, R5 ;  /* 0x00000001000a7824 */ /* 0x000fc800078e0205 */
[----:B------:R-:W-:-:S05]  /*06d0*/  VIADD R0, R10, 0xffffffff ;  /* 0xffffffff0a007836 */ /* 0x000fca0000000000 */
[----:B------:R-:W-:-:S13]  /*06e0*/  ISETP.GE.U32.AND P0, PT, R0, 0xfe, PT ;  /* 0x000000fe0000780c */ /* 0x000fda0003f06070 */
[----:B------:R-:W-:Y:S05]  /*06f0*/  @!P0 BRA `(.L_x_10) ;  /* 0x0000000000808947 */ /* 0x000fea0003800000 */
[----:B------:R-:W-:-:S13]  /*0700*/  ISETP.GT.AND P0, PT, R10, 0xfe, PT ;  /* 0x000000fe0a00780c */ /* 0x000fda0003f04270 */
[----:B------:R-:W-:Y:S05]  /*0710*/  @P0 BRA `(.L_x_11) ;  /* 0x00000000006c0947 */ /* 0x000fea0003800000 */
[----:B------:R-:W-:-:S13]  /*0720*/  ISETP.GE.AND P0, PT, R10, 0x1, PT ;  /* 0x000000010a00780c */ /* 0x000fda0003f06270 */
[----:B------:R-:W-:Y:S05]  /*0730*/  @P0 BRA `(.L_x_12) ;  /* 0x0000000000740947 */ /* 0x000fea0003800000 */
[----:B------:R-:W-:Y:S02]  /*0740*/  ISETP.GE.AND P0, PT, R10, -0x18, PT ;  /* 0xffffffe80a00780c */ /* 0x000fe40003f06270 */
[----:B------:R-:W-:-:S11]  /*0750*/  LOP3.LUT R3, R3, 0x80000000, RZ, 0xc0, !PT ;  /* 0x8000000003037812 */ /* 0x000fd600078ec0ff */
[----:B------:R-:W-:Y:S05]  /*0760*/  @!P0 BRA `(.L_x_12) ;  /* 0x0000000000688947 */ /* 0x000fea0003800000 */
[CCC-:B------:R-:W-:Y:S01]  /*0770*/  FFMA.RZ R0, R7.reuse, R9.reuse, R8.reuse ;  /* 0x0000000907007223 */ /* 0x1c0fe2000000c008 */
[C---:B------:R-:W-:Y:S01]  /*0780*/  VIADD R6, R10.reuse, 0x20 ;  /* 0x000000200a067836 */ /* 0x040fe20000000000 */
[C---:B------:R-:W-:Y:S02]  /*0790*/  ISETP.NE.AND P2, PT, R10.reuse, RZ, PT ;  /* 0x000000ff0a00720c */ /* 0x040fe40003f45270 */
[----:B------:R-:W-:Y:S02]  /*07a0*/  ISETP.NE.AND P1, PT, R10, RZ, PT ;  /* 0x000000ff0a00720c */ /* 0x000fe40003f25270 */
[----:B------:R-:W-:Y:S01]  /*07b0*/  LOP3.LUT R5, R0, 0x7fffff, RZ, 0xc0, !PT ;  /* 0x007fffff00057812 */ /* 0x000fe200078ec0ff */
[CCC-:B------:R-:W-:Y:S01]  /*07c0*/  FFMA.RP R0, R7.reuse, R9.reuse, R8.reuse ;  /* 0x0000000907007223 */ /* 0x1c0fe20000008008 */
[----:B------:R-:W-:Y:S01]  /*07d0*/  FFMA.RM R7, R7, R9, R8 ;  /* 0x0000000907077223 */ /* 0x000fe20000004008 */
[----:B------:R-:W-:Y:S01]  /*07e0*/  IMAD.MOV R8, RZ, RZ, -R10 ;  /* 0x000000ffff087224 */ /* 0x000fe200078e0a0a */
[----:B------:R-:W-:-:S03]  /*07f0*/  LOP3.LUT R5, R5, 0x800000, RZ, 0xfc, !PT ;  /* 0x0080000005057812 */ /* 0x000fc600078efcff */
[----:B------:R-:W-:Y:S02]  /*0800*/  FSETP.NEU.FTZ.AND P0, PT, R0, R7, PT ;  /* 0x000000070000720b */ /* 0x000fe40003f1d000 */
[----:B------:R-:W-:Y:S02]  /*0810*/  SHF.L.U32 R6, R5, R6, RZ ;  /* 0x0000000605067219 */ /* 0x000fe400000006ff */
[----:B------:R-:W-:Y:S02]  /*0820*/  SEL R0, R8, RZ, P2 ;  /* 0x000000ff08007207 */ /* 0x000fe40001000000 */
[----:B------:R-:W-:Y:S02]  /*0830*/  ISETP.NE.AND P1, PT, R6, RZ, P1 ;  /* 0x000000ff0600720c */ /* 0x000fe40000f25270 */
[----:B------:R-:W-:Y:S02]  /*0840*/  SHF.R.U32.HI R0, RZ, R0, R5 ;  /* 0x00000000ff007219 */ /* 0x000fe40000011605 */
[----:B------:R-:W-:-:S02]  /*0850*/  PLOP3.LUT P0, PT, P0, P1, PT, 0xf8, 0x8f ;  /* 0x00000000008f781c */ /* 0x000fc40000703f70 */
[----:B------:R-:W-:Y:S02]  /*0860*/  SHF.R.U32.HI R6, RZ, 0x1, R0 ;  /* 0x00000001ff067819 */ /* 0x000fe40000011600 */
[----:B------:R-:W-:-:S04]  /*0870*/  SEL R5, RZ, 0x1, !P0 ;  /* 0x00000001ff057807 */ /* 0x000fc80004000000 */
[----:B------:R-:W-:-:S04]  /*0880*/  LOP3.LUT R5, R5, 0x1, R6, 0xf8, !PT ;  /* 0x0000000105057812 */ /* 0x000fc800078ef806 */
[----:B------:R-:W-:-:S05]  /*0890*/  LOP3.LUT R5, R5, R0, RZ, 0xc0, !PT ;  /* 0x0000000005057212 */ /* 0x000fca00078ec0ff */
[----:B------:R-:W-:-:S05]  /*08a0*/  IMAD.IADD R6, R6, 0x1, R5 ;  /* 0x0000000106067824 */ /* 0x000fca00078e0205 */
[----:B------:R-:W-:Y:S01]  /*08b0*/  LOP3.LUT R3, R6, R3, RZ, 0xfc, !PT ;  /* 0x0000000306037212 */ /* 0x000fe200078efcff */
[----:B------:R-:W-:Y:S06]  /*08c0*/  BRA `(.L_x_12) ;  /* 0x0000000000107947 */ /* 0x000fec0003800000 */
.L_x_11:
[----:B------:R-:W-:-:S04]  /*08d0*/  LOP3.LUT R3, R3, 0x80000000, RZ, 0xc0, !PT ;  /* 0x8000000003037812 */ /* 0x000fc800078ec0ff */
[----:B------:R-:W-:Y:S01]  /*08e0*/  LOP3.LUT R3, R3, 0x7f800000, RZ, 0xfc, !PT ;  /* 0x7f80000003037812 */ /* 0x000fe200078efcff */
[----:B------:R-:W-:Y:S06]  /*08f0*/  BRA `(.L_x_12) ;  /* 0x0000000000047947 */ /* 0x000fec0003800000 */
.L_x_10:
[----:B------:R-:W-:-:S07]  /*0900*/  IMAD R3, R5, 0x800000, R3 ;  /* 0x0080000005037824 */ /* 0x000fce00078e0203 */
.L_x_12:
[----:B------:R-:W-:Y:S05]  /*0910*/  BSYNC.RECONVERGENT B2 ;  /* 0x0000000000027941 */ /* 0x000fea0003800200 */
.L_x_9:
[----:B------:R-:W-:Y:S05]  /*0920*/  BRA `(.L_x_13) ;  /* 0x0000000000207947 */ /* 0x000fea0003800000 */
.L_x_8:
[----:B------:R-:W-:-:S04]  /*0930*/  LOP3.LUT R3, R6, 0x80000000, R3, 0x48, !PT ;  /* 0x8000000006037812 */ /* 0x000fc800078e4803 */
[----:B------:R-:W-:Y:S01]  /*0940*/  LOP3.LUT R3, R3, 0x7f800000, RZ, 0xfc, !PT ;  /* 0x7f80000003037812 */ /* 0x000fe200078efcff */
[----:B------:R-:W-:Y:S06]  /*0950*/  BRA `(.L_x_13) ;  /* 0x0000000000147947 */ /* 0x000fec0003800000 */
.L_x_7:
[----:B------:R-:W-:Y:S01]  /*0960*/  LOP3.LUT R3, R6, 0x80000000, R3, 0x48, !PT ;  /* 0x8000000006037812 */ /* 0x000fe200078e4803 */
[----:B------:R-:W-:Y:S06]  /*0970*/  BRA `(.L_x_13) ;  /* 0x00000000000c7947 */ /* 0x000fec0003800000 */
.L_x_6:
[----:B------:R-:W0:Y:S01]  /*0980*/  MUFU.RSQ R3, -QNAN ;  /* 0xffc0000000037908 */ /* 0x000e220000001400 */
[----:B------:R-:W-:Y:S05]  /*0990*/  BRA `(.L_x_13) ;  /* 0x0000000000047947 */ /* 0x000fea0003800000 */
.L_x_5:
[----:B------:R-:W-:-:S07]  /*09a0*/  FADD.FTZ R3, R0, 9 ;  /* 0x4110000000037421 */ /* 0x000fce0000010000 */
.L_x_13:
[----:B------:R-:W-:Y:S05]  /*09b0*/  BSYNC.RECONVERGENT B0 ;  /* 0x0000000000007941 */ /* 0x000fea0003800200 */
.L_x_2:
[----:B------:R-:W-:-:S04]  /*09c0*/  IMAD.MOV.U32 R5, RZ, RZ, 0x0 ;  /* 0x00000000ff057424 */ /* 0x000fc800078e00ff */
[----:B0-----:R-:W-:Y:S05]  /*09d0*/  RET.REL.NODEC R4 `(_Z6smoothPfS_i) ;  /* 0xfffffff404887950 */ /* 0x001fea0003c3ffff */
.L_x_14:
[----:B------:R-:W-:-:S00]  /*09e0*/  BRA `(.L_x_14) ;  /* 0xfffffffc00fc7947 */ /* 0x000fc0000383ffff */
[----:B------:R-:W-:-:S00]  /*09f0*/  NOP ;  /* 0x0000000000007918 */ /* 0x000fc00000000000 */
        /* <DEDUP_REMOVED lines=8> */
.L_x_15:


//--------------------- .nv.shared.reserved.0     --------------------------
	.section	.nv.shared.reserved.0,"aw",@nobits
	.weak		__nv_reservedSMEM_offset_0_alias
	.size		__nv_reservedSMEM_offset_0_alias, 0, 64
	.other		__nv_reservedSMEM_offset_0_alias,@"STO_CUDA_RESERVED_SHARED STV_DEFAULT"
__nv_reservedSMEM_offset_0_alias:
	.zero		0
	.zero		64


//--------------------- .nv.constant0._Z6smoothPfS_i --------------------------
	.section	.nv.constant0._Z6smoothPfS_i,"a",@progbits
	.sectionflags	@""
	.align	4
.nv.constant0._Z6smoothPfS_i:
	.zero		916


//--------------------- SYMBOLS --------------------------

	.type		.nv.reservedSmem.offset0,@object
	.size		.nv.reservedSmem.offset0,0x4
